//
// Generated by NVIDIA NVVM Compiler
//
// Compiler Build ID: CL-36424714
// Cuda compilation tools, release 13.0, V13.0.88
// Based on NVVM 20.0.0
//

.version 9.0
.target sm_100
.address_size 64

	// .globl	_Z6matmulPfS_S_
// _ZZ6matmulPfS_S_E2sA has been demoted
// _ZZ6matmulPfS_S_E2sB has been demoted

.visible .entry _Z6matmulPfS_S_(
	.param .u64 .ptr .align 1 _Z6matmulPfS_S__param_0,
	.param .u64 .ptr .align 1 _Z6matmulPfS_S__param_1,
	.param .u64 .ptr .align 1 _Z6matmulPfS_S__param_2
)
{
	.local .align 16 .b8 	__local_depot0[128];
	.reg .b64 	%SP;
	.reg .b64 	%SPL;
	.reg .pred 	%p<3>;
	.reg .b32 	%r<25>;
	.reg .b32 	%f<355>;
	.reg .b64 	%rd<25>;
	// demoted variable
	.shared .align 4 .b8 _ZZ6matmulPfS_S_E2sA[4096];
	// demoted variable
	.shared .align 4 .b8 _ZZ6matmulPfS_S_E2sB[4096];
	mov.u64 	%SPL, __local_depot0;
	ld.param.u64 	%rd8, [_Z6matmulPfS_S__param_0];
	ld.param.u64 	%rd9, [_Z6matmulPfS_S__param_1];
	ld.param.u64 	%rd10, [_Z6matmulPfS_S__param_2];
	cvta.to.global.u64 	%rd1, %rd9;
	cvta.to.global.u64 	%rd2, %rd10;
	add.u64 	%rd3, %SPL, 0;
	mov.u32 	%r7, %ctaid.y;
	mov.u32 	%r8, %ctaid.x;
	mov.u32 	%r1, %tid.x;
	shl.b32 	%r9, %r7, 5;
	shl.b32 	%r10, %r8, 5;
	add.s32 	%r11, %r10, %r1;
	cvt.u64.u32 	%rd4, %r11;
	mul.wide.u32 	%rd5, %r9, 8192;
	mov.b32 	%r23, 0;
	mov.f32 	%f323, 0f00000000;
	shl.b32 	%r15, %r1, 2;
	mov.u32 	%r16, _ZZ6matmulPfS_S_E2sA;
	add.s32 	%r17, %r16, %r15;
	mov.u32 	%r19, _ZZ6matmulPfS_S_E2sB;
	add.s32 	%r20, %r19, %r15;
	mov.f32 	%f324, %f323;
	mov.f32 	%f325, %f323;
	mov.f32 	%f326, %f323;
	mov.f32 	%f327, %f323;
	mov.f32 	%f328, %f323;
	mov.f32 	%f329, %f323;
	mov.f32 	%f330, %f323;
	mov.f32 	%f331, %f323;
	mov.f32 	%f332, %f323;
	mov.f32 	%f333, %f323;
	mov.f32 	%f334, %f323;
	mov.f32 	%f335, %f323;
	mov.f32 	%f336, %f323;
	mov.f32 	%f337, %f323;
	mov.f32 	%f338, %f323;
	mov.f32 	%f339, %f323;
	mov.f32 	%f340, %f323;
	mov.f32 	%f341, %f323;
	mov.f32 	%f342, %f323;
	mov.f32 	%f343, %f323;
	mov.f32 	%f344, %f323;
	mov.f32 	%f345, %f323;
	mov.f32 	%f346, %f323;
	mov.f32 	%f347, %f323;
	mov.f32 	%f348, %f323;
	mov.f32 	%f349, %f323;
	mov.f32 	%f350, %f323;
	mov.f32 	%f351, %f323;
	mov.f32 	%f352, %f323;
	mov.f32 	%f353, %f323;
	mov.f32 	%f354, %f323;
$L__BB0_1:
	shl.b32 	%r13, %r23, 5;
	add.s32 	%r14, %r13, %r1;
	cvt.u64.u32 	%rd12, %r14;
	add.s64 	%rd13, %rd5, %rd12;
	shl.b64 	%rd14, %rd13, 2;
	add.s64 	%rd15, %rd1, %rd14;
	ld.global.f32 	%f98, [%rd15];
	st.shared.f32 	[%r17], %f98;
	ld.global.f32 	%f99, [%rd15+32768];
	st.shared.f32 	[%r17+128], %f99;
	ld.global.f32 	%f100, [%rd15+65536];
	st.shared.f32 	[%r17+256], %f100;
	ld.global.f32 	%f101, [%rd15+98304];
	st.shared.f32 	[%r17+384], %f101;
	ld.global.f32 	%f102, [%rd15+131072];
	st.shared.f32 	[%r17+512], %f102;
	ld.global.f32 	%f103, [%rd15+163840];
	st.shared.f32 	[%r17+640], %f103;
	ld.global.f32 	%f104, [%rd15+196608];
	st.shared.f32 	[%r17+768], %f104;
	ld.global.f32 	%f105, [%rd15+229376];
	st.shared.f32 	[%r17+896], %f105;
	ld.global.f32 	%f106, [%rd15+262144];
	st.shared.f32 	[%r17+1024], %f106;
	ld.global.f32 	%f107, [%rd15+294912];
	st.shared.f32 	[%r17+1152], %f107;
	ld.global.f32 	%f108, [%rd15+327680];
	st.shared.f32 	[%r17+1280], %f108;
	ld.global.f32 	%f109, [%rd15+360448];
	st.shared.f32 	[%r17+1408], %f109;
	ld.global.f32 	%f110, [%rd15+393216];
	st.shared.f32 	[%r17+1536], %f110;
	ld.global.f32 	%f111, [%rd15+425984];
	st.shared.f32 	[%r17+1664], %f111;
	ld.global.f32 	%f112, [%rd15+458752];
	st.shared.f32 	[%r17+1792], %f112;
	ld.global.f32 	%f113, [%rd15+491520];
	st.shared.f32 	[%r17+1920], %f113;
	ld.global.f32 	%f114, [%rd15+524288];
	st.shared.f32 	[%r17+2048], %f114;
	ld.global.f32 	%f115, [%rd15+557056];
	st.shared.f32 	[%r17+2176], %f115;
	ld.global.f32 	%f116, [%rd15+589824];
	st.shared.f32 	[%r17+2304], %f116;
	ld.global.f32 	%f117, [%rd15+622592];
	st.shared.f32 	[%r17+2432], %f117;
	ld.global.f32 	%f118, [%rd15+655360];
	st.shared.f32 	[%r17+2560], %f118;
	ld.global.f32 	%f119, [%rd15+688128];
	st.shared.f32 	[%r17+2688], %f119;
	ld.global.f32 	%f120, [%rd15+720896];
	st.shared.f32 	[%r17+2816], %f120;
	ld.global.f32 	%f121, [%rd15+753664];
	st.shared.f32 	[%r17+2944], %f121;
	ld.global.f32 	%f122, [%rd15+786432];
	st.shared.f32 	[%r17+3072], %f122;
	ld.global.f32 	%f123, [%rd15+819200];
	st.shared.f32 	[%r17+3200], %f123;
	ld.global.f32 	%f124, [%rd15+851968];
	st.shared.f32 	[%r17+3328], %f124;
	ld.global.f32 	%f125, [%rd15+884736];
	st.shared.f32 	[%r17+3456], %f125;
	ld.global.f32 	%f126, [%rd15+917504];
	st.shared.f32 	[%r17+3584], %f126;
	ld.global.f32 	%f127, [%rd15+950272];
	st.shared.f32 	[%r17+3712], %f127;
	ld.global.f32 	%f128, [%rd15+983040];
	st.shared.f32 	[%r17+3840], %f128;
	ld.global.f32 	%f129, [%rd15+1015808];
	st.shared.f32 	[%r17+3968], %f129;
	shl.b32 	%r18, %r23, 18;
	cvt.u64.u32 	%rd16, %r18;
	add.s64 	%rd17, %rd16, %rd4;
	shl.b64 	%rd18, %rd17, 2;
	add.s64 	%rd19, %rd2, %rd18;
	ld.global.f32 	%f130, [%rd19];
	st.shared.f32 	[%r20], %f130;
	ld.global.f32 	%f131, [%rd19+32768];
	st.shared.f32 	[%r20+128], %f131;
	ld.global.f32 	%f132, [%rd19+65536];
	st.shared.f32 	[%r20+256], %f132;
	ld.global.f32 	%f133, [%rd19+98304];
	st.shared.f32 	[%r20+384], %f133;
	ld.global.f32 	%f134, [%rd19+131072];
	st.shared.f32 	[%r20+512], %f134;
	ld.global.f32 	%f135, [%rd19+163840];
	st.shared.f32 	[%r20+640], %f135;
	ld.global.f32 	%f136, [%rd19+196608];
	st.shared.f32 	[%r20+768], %f136;
	ld.global.f32 	%f137, [%rd19+229376];
	st.shared.f32 	[%r20+896], %f137;
	ld.global.f32 	%f138, [%rd19+262144];
	st.shared.f32 	[%r20+1024], %f138;
	ld.global.f32 	%f139, [%rd19+294912];
	st.shared.f32 	[%r20+1152], %f139;
	ld.global.f32 	%f140, [%rd19+327680];
	st.shared.f32 	[%r20+1280], %f140;
	ld.global.f32 	%f141, [%rd19+360448];
	st.shared.f32 	[%r20+1408], %f141;
	ld.global.f32 	%f142, [%rd19+393216];
	st.shared.f32 	[%r20+1536], %f142;
	ld.global.f32 	%f143, [%rd19+425984];
	st.shared.f32 	[%r20+1664], %f143;
	ld.global.f32 	%f144, [%rd19+458752];
	st.shared.f32 	[%r20+1792], %f144;
	ld.global.f32 	%f145, [%rd19+491520];
	st.shared.f32 	[%r20+1920], %f145;
	ld.global.f32 	%f146, [%rd19+524288];
	st.shared.f32 	[%r20+2048], %f146;
	ld.global.f32 	%f147, [%rd19+557056];
	st.shared.f32 	[%r20+2176], %f147;
	ld.global.f32 	%f148, [%rd19+589824];
	st.shared.f32 	[%r20+2304], %f148;
	ld.global.f32 	%f149, [%rd19+622592];
	st.shared.f32 	[%r20+2432], %f149;
	ld.global.f32 	%f150, [%rd19+655360];
	st.shared.f32 	[%r20+2560], %f150;
	ld.global.f32 	%f151, [%rd19+688128];
	st.shared.f32 	[%r20+2688], %f151;
	ld.global.f32 	%f152, [%rd19+720896];
	st.shared.f32 	[%r20+2816], %f152;
	ld.global.f32 	%f153, [%rd19+753664];
	st.shared.f32 	[%r20+2944], %f153;
	ld.global.f32 	%f154, [%rd19+786432];
	st.shared.f32 	[%r20+3072], %f154;
	ld.global.f32 	%f155, [%rd19+819200];
	st.shared.f32 	[%r20+3200], %f155;
	ld.global.f32 	%f156, [%rd19+851968];
	st.shared.f32 	[%r20+3328], %f156;
	ld.global.f32 	%f157, [%rd19+884736];
	st.shared.f32 	[%r20+3456], %f157;
	ld.global.f32 	%f158, [%rd19+917504];
	st.shared.f32 	[%r20+3584], %f158;
	ld.global.f32 	%f159, [%rd19+950272];
	st.shared.f32 	[%r20+3712], %f159;
	ld.global.f32 	%f160, [%rd19+983040];
	st.shared.f32 	[%r20+3840], %f160;
	ld.global.f32 	%f161, [%rd19+1015808];
	st.shared.f32 	[%r20+3968], %f161;
	bar.sync 	0;
	ld.shared.f32 	%f162, [%r20];
	ld.shared.f32 	%f163, [%r20+128];
	ld.shared.f32 	%f164, [%r20+256];
	ld.shared.f32 	%f165, [%r20+384];
	st.local.v4.f32 	[%rd3], {%f162, %f163, %f164, %f165};
	ld.shared.f32 	%f166, [%r20+512];
	ld.shared.f32 	%f167, [%r20+640];
	ld.shared.f32 	%f168, [%r20+768];
	ld.shared.f32 	%f169, [%r20+896];
	st.local.v4.f32 	[%rd3+16], {%f166, %f167, %f168, %f169};
	ld.shared.f32 	%f170, [%r20+1024];
	ld.shared.f32 	%f171, [%r20+1152];
	ld.shared.f32 	%f172, [%r20+1280];
	ld.shared.f32 	%f173, [%r20+1408];
	st.local.v4.f32 	[%rd3+32], {%f170, %f171, %f172, %f173};
	ld.shared.f32 	%f174, [%r20+1536];
	ld.shared.f32 	%f175, [%r20+1664];
	ld.shared.f32 	%f176, [%r20+1792];
	ld.shared.f32 	%f177, [%r20+1920];
	st.local.v4.f32 	[%rd3+48], {%f174, %f175, %f176, %f177};
	ld.shared.f32 	%f178, [%r20+2048];
	ld.shared.f32 	%f179, [%r20+2176];
	ld.shared.f32 	%f180, [%r20+2304];
	ld.shared.f32 	%f181, [%r20+2432];
	st.local.v4.f32 	[%rd3+64], {%f178, %f179, %f180, %f181};
	ld.shared.f32 	%f182, [%r20+2560];
	ld.shared.f32 	%f183, [%r20+2688];
	ld.shared.f32 	%f184, [%r20+2816];
	ld.shared.f32 	%f185, [%r20+2944];
	st.local.v4.f32 	[%rd3+80], {%f182, %f183, %f184, %f185};
	ld.shared.f32 	%f186, [%r20+3072];
	ld.shared.f32 	%f187, [%r20+3200];
	ld.shared.f32 	%f188, [%r20+3328];
	ld.shared.f32 	%f189, [%r20+3456];
	st.local.v4.f32 	[%rd3+96], {%f186, %f187, %f188, %f189};
	ld.shared.f32 	%f190, [%r20+3584];
	ld.shared.f32 	%f191, [%r20+3712];
	ld.shared.f32 	%f192, [%r20+3840];
	ld.shared.f32 	%f193, [%r20+3968];
	st.local.v4.f32 	[%rd3+112], {%f190, %f191, %f192, %f193};
	mov.b32 	%r24, 2048;
	mov.u64 	%rd24, %rd3;
$L__BB0_2:
	ld.local.f32 	%f194, [%rd24];
	mov.u32 	%r21, _ZZ6matmulPfS_S_E2sA;
	add.s32 	%r22, %r21, %r24;
	ld.shared.f32 	%f195, [%r22+-2048];
	fma.rn.f32 	%f354, %f195, %f194, %f354;
	ld.shared.f32 	%f196, [%r22+-1920];
	fma.rn.f32 	%f353, %f196, %f194, %f353;
	ld.shared.f32 	%f197, [%r22+-1792];
	fma.rn.f32 	%f352, %f197, %f194, %f352;
	ld.shared.f32 	%f198, [%r22+-1664];
	fma.rn.f32 	%f351, %f198, %f194, %f351;
	ld.shared.f32 	%f199, [%r22+-1536];
	fma.rn.f32 	%f350, %f199, %f194, %f350;
	ld.shared.f32 	%f200, [%r22+-1408];
	fma.rn.f32 	%f349, %f200, %f194, %f349;
	ld.shared.f32 	%f201, [%r22+-1280];
	fma.rn.f32 	%f348, %f201, %f194, %f348;
	ld.shared.f32 	%f202, [%r22+-1152];
	fma.rn.f32 	%f347, %f202, %f194, %f347;
	ld.shared.f32 	%f203, [%r22+-1024];
	fma.rn.f32 	%f346, %f203, %f194, %f346;
	ld.shared.f32 	%f204, [%r22+-896];
	fma.rn.f32 	%f345, %f204, %f194, %f345;
	ld.shared.f32 	%f205, [%r22+-768];
	fma.rn.f32 	%f344, %f205, %f194, %f344;
	ld.shared.f32 	%f206, [%r22+-640];
	fma.rn.f32 	%f343, %f206, %f194, %f343;
	ld.shared.f32 	%f207, [%r22+-512];
	fma.rn.f32 	%f342, %f207, %f194, %f342;
	ld.shared.f32 	%f208, [%r22+-384];
	fma.rn.f32 	%f341, %f208, %f194, %f341;
	ld.shared.f32 	%f209, [%r22+-256];
	fma.rn.f32 	%f340, %f209, %f194, %f340;
	ld.shared.f32 	%f210, [%r22+-128];
	fma.rn.f32 	%f339, %f210, %f194, %f339;
	ld.shared.f32 	%f211, [%r22];
	fma.rn.f32 	%f338, %f211, %f194, %f338;
	ld.shared.f32 	%f212, [%r22+128];
	fma.rn.f32 	%f337, %f212, %f194, %f337;
	ld.shared.f32 	%f213, [%r22+256];
	fma.rn.f32 	%f336, %f213, %f194, %f336;
	ld.shared.f32 	%f214, [%r22+384];
	fma.rn.f32 	%f335, %f214, %f194, %f335;
	ld.shared.f32 	%f215, [%r22+512];
	fma.rn.f32 	%f334, %f215, %f194, %f334;
	ld.shared.f32 	%f216, [%r22+640];
	fma.rn.f32 	%f333, %f216, %f194, %f333;
	ld.shared.f32 	%f217, [%r22+768];
	fma.rn.f32 	%f332, %f217, %f194, %f332;
	ld.shared.f32 	%f218, [%r22+896];
	fma.rn.f32 	%f331, %f218, %f194, %f331;
	ld.shared.f32 	%f219, [%r22+1024];
	fma.rn.f32 	%f330, %f219, %f194, %f330;
	ld.shared.f32 	%f220, [%r22+1152];
	fma.rn.f32 	%f329, %f220, %f194, %f329;
	ld.shared.f32 	%f221, [%r22+1280];
	fma.rn.f32 	%f328, %f221, %f194, %f328;
	ld.shared.f32 	%f222, [%r22+1408];
	fma.rn.f32 	%f327, %f222, %f194, %f327;
	ld.shared.f32 	%f223, [%r22+1536];
	fma.rn.f32 	%f326, %f223, %f194, %f326;
	ld.shared.f32 	%f224, [%r22+1664];
	fma.rn.f32 	%f325, %f224, %f194, %f325;
	ld.shared.f32 	%f225, [%r22+1792];
	fma.rn.f32 	%f324, %f225, %f194, %f324;
	ld.shared.f32 	%f226, [%r22+1920];
	fma.rn.f32 	%f323, %f226, %f194, %f323;
	add.s64 	%rd24, %rd24, 4;
	add.s32 	%r24, %r24, 4;
	setp.ne.s32 	%p1, %r24, 2176;
	@%p1 bra 	$L__BB0_2;
	bar.sync 	0;
	add.s32 	%r23, %r23, 1;
	setp.ne.s32 	%p2, %r23, 256;
	@%p2 bra 	$L__BB0_1;
	cvta.to.global.u64 	%rd20, %rd8;
	add.s64 	%rd21, %rd5, %rd4;
	shl.b64 	%rd22, %rd21, 2;
	add.s64 	%rd23, %rd20, %rd22;
	ld.global.f32 	%f227, [%rd23];
	add.f32 	%f228, %f354, %f227;
	st.global.f32 	[%rd23], %f228;
	ld.global.f32 	%f229, [%rd23+32768];
	add.f32 	%f230, %f353, %f229;
	st.global.f32 	[%rd23+32768], %f230;
	ld.global.f32 	%f231, [%rd23+65536];
	add.f32 	%f232, %f352, %f231;
	st.global.f32 	[%rd23+65536], %f232;
	ld.global.f32 	%f233, [%rd23+98304];
	add.f32 	%f234, %f351, %f233;
	st.global.f32 	[%rd23+98304], %f234;
	ld.global.f32 	%f235, [%rd23+131072];
	add.f32 	%f236, %f350, %f235;
	st.global.f32 	[%rd23+131072], %f236;
	ld.global.f32 	%f237, [%rd23+163840];
	add.f32 	%f238, %f349, %f237;
	st.global.f32 	[%rd23+163840], %f238;
	ld.global.f32 	%f239, [%rd23+196608];
	add.f32 	%f240, %f348, %f239;
	st.global.f32 	[%rd23+196608], %f240;
	ld.global.f32 	%f241, [%rd23+229376];
	add.f32 	%f242, %f347, %f241;
	st.global.f32 	[%rd23+229376], %f242;
	ld.global.f32 	%f243, [%rd23+262144];
	add.f32 	%f244, %f346, %f243;
	st.global.f32 	[%rd23+262144], %f244;
	ld.global.f32 	%f245, [%rd23+294912];
	add.f32 	%f246, %f345, %f245;
	st.global.f32 	[%rd23+294912], %f246;
	ld.global.f32 	%f247, [%rd23+327680];
	add.f32 	%f248, %f344, %f247;
	st.global.f32 	[%rd23+327680], %f248;
	ld.global.f32 	%f249, [%rd23+360448];
	add.f32 	%f250, %f343, %f249;
	st.global.f32 	[%rd23+360448], %f250;
	ld.global.f32 	%f251, [%rd23+393216];
	add.f32 	%f252, %f342, %f251;
	st.global.f32 	[%rd23+393216], %f252;
	ld.global.f32 	%f253, [%rd23+425984];
	add.f32 	%f254, %f341, %f253;
	st.global.f32 	[%rd23+425984], %f254;
	ld.global.f32 	%f255, [%rd23+458752];
	add.f32 	%f256, %f340, %f255;
	st.global.f32 	[%rd23+458752], %f256;
	ld.global.f32 	%f257, [%rd23+491520];
	add.f32 	%f258, %f339, %f257;
	st.global.f32 	[%rd23+491520], %f258;
	ld.global.f32 	%f259, [%rd23+524288];
	add.f32 	%f260, %f338, %f259;
	st.global.f32 	[%rd23+524288], %f260;
	ld.global.f32 	%f261, [%rd23+557056];
	add.f32 	%f262, %f337, %f261;
	st.global.f32 	[%rd23+557056], %f262;
	ld.global.f32 	%f263, [%rd23+589824];
	add.f32 	%f264, %f336, %f263;
	st.global.f32 	[%rd23+589824], %f264;
	ld.global.f32 	%f265, [%rd23+622592];
	add.f32 	%f266, %f335, %f265;
	st.global.f32 	[%rd23+622592], %f266;
	ld.global.f32 	%f267, [%rd23+655360];
	add.f32 	%f268, %f334, %f267;
	st.global.f32 	[%rd23+655360], %f268;
	ld.global.f32 	%f269, [%rd23+688128];
	add.f32 	%f270, %f333, %f269;
	st.global.f32 	[%rd23+688128], %f270;
	ld.global.f32 	%f271, [%rd23+720896];
	add.f32 	%f272, %f332, %f271;
	st.global.f32 	[%rd23+720896], %f272;
	ld.global.f32 	%f273, [%rd23+753664];
	add.f32 	%f274, %f331, %f273;
	st.global.f32 	[%rd23+753664], %f274;
	ld.global.f32 	%f275, [%rd23+786432];
	add.f32 	%f276, %f330, %f275;
	st.global.f32 	[%rd23+786432], %f276;
	ld.global.f32 	%f277, [%rd23+819200];
	add.f32 	%f278, %f329, %f277;
	st.global.f32 	[%rd23+819200], %f278;
	ld.global.f32 	%f279, [%rd23+851968];
	add.f32 	%f280, %f328, %f279;
	st.global.f32 	[%rd23+851968], %f280;
	ld.global.f32 	%f281, [%rd23+884736];
	add.f32 	%f282, %f327, %f281;
	st.global.f32 	[%rd23+884736], %f282;
	ld.global.f32 	%f283, [%rd23+917504];
	add.f32 	%f284, %f326, %f283;
	st.global.f32 	[%rd23+917504], %f284;
	ld.global.f32 	%f285, [%rd23+950272];
	add.f32 	%f286, %f325, %f285;
	st.global.f32 	[%rd23+950272], %f286;
	ld.global.f32 	%f287, [%rd23+983040];
	add.f32 	%f288, %f324, %f287;
	st.global.f32 	[%rd23+983040], %f288;
	ld.global.f32 	%f289, [%rd23+1015808];
	add.f32 	%f290, %f323, %f289;
	st.global.f32 	[%rd23+1015808], %f290;
	ret;

}


// ===== COMPILED SASS (sm_100) =====

	.target	sm_100

	.elftype	@"ET_EXEC"


//--------------------- .note.nv.tkinfo           --------------------------
	.section	.note.nv.tkinfo,"",@"SHT_NOTE"
	.sectionflags	@"SHF_NOTE_NV_TKINFO"
	.tkinfo
        /*0018*/ 	.word	0x00000002
        /*0030*/ 	.string	""
        /*0030*/ 	.string	"ptxas"
        /*0030*/ 	.string	"Cuda compilation tools, release 13.0, V13.0.88"
        /*0030*/ 	.string	"Build cuda_13.0.r13.0/compiler.36424714_0"
        /*0030*/ 	.string	"-arch sm_100 -m 64 "



//--------------------- .note.nv.cuinfo           --------------------------
	.section	.note.nv.cuinfo,"",@"SHT_NOTE"
	.sectionflags	@"SHF_NOTE_NV_CUINFO"
        /*0018*/ 	.short	0x0002
        /*001a*/ 	.short	0x0064
        /*001c*/ 	.short	0x0082
	.zero		2


//--------------------- .nv.info                  --------------------------
	.section	.nv.info,"",@"SHT_CUDA_INFO"
	.align	4


	//----- nvinfo : EIATTR_REGCOUNT
	.align		4
        /*0000*/ 	.byte	0x04, 0x2f
        /*0002*/ 	.short	(.L_1 - .L_0)
	.align		4
.L_0:
        /*0004*/ 	.word	index@(_Z6matmulPfS_S_)
        /*0008*/ 	.word	0x00000030


	//----- nvinfo : EIATTR_FRAME_SIZE
	.align		4
.L_1:
        /*000c*/ 	.byte	0x04, 0x11
        /*000e*/ 	.short	(.L_3 - .L_2)
	.align		4
.L_2:
        /*0010*/ 	.word	index@(_Z6matmulPfS_S_)
        /*0014*/ 	.word	0x00000080


	//----- nvinfo : EIATTR_MIN_STACK_SIZE
	.align		4
.L_3:
        /*0018*/ 	.byte	0x04, 0x12
        /*001a*/ 	.short	(.L_5 - .L_4)
	.align		4
.L_4:
        /*001c*/ 	.word	index@(_Z6matmulPfS_S_)
        /*0020*/ 	.word	0x00000080
.L_5:


//--------------------- .nv.compat                --------------------------
	.section	.nv.compat,"",@"SHT_CUDA_COMPAT_INFO"
	.align	4
        /*0000*/ 	.byte	0x02, 0x09, 0x00, 0x00, 0x02, 0x02, 0x01, 0x00, 0x02, 0x05, 0x05, 0x00, 0x03, 0x07, 0x01, 0x01
        /*0010*/ 	.byte	0x02, 0x03, 0x00, 0x00, 0x02, 0x06, 0x01, 0x00, 0x04, 0x0b, 0x08, 0x00, 0x09, 0x00, 0x00, 0x00
        /*0020*/ 	.byte	0x00, 0x00, 0x00, 0x00


//--------------------- .nv.info._Z6matmulPfS_S_  --------------------------
	.section	.nv.info._Z6matmulPfS_S_,"",@"SHT_CUDA_INFO"
	.sectionflags	@""
	.align	4


	//----- nvinfo : EIATTR_CUDA_API_VERSION
	.align		4
        /*0000*/ 	.byte	0x04, 0x37
        /*0002*/ 	.short	(.L_7 - .L_6)
.L_6:
        /*0004*/ 	.word	0x00000082


	//----- nvinfo : EIATTR_KPARAM_INFO
	.align		4
.L_7:
        /*0008*/ 	.byte	0x04, 0x17
        /*000a*/ 	.short	(.L_9 - .L_8)
.L_8:
        /*000c*/ 	.word	0x00000000
        /*0010*/ 	.short	0x0002
        /*0012*/ 	.short	0x0010
        /*0014*/ 	.byte	0x00, 0xf5, 0x21, 0x00


	//----- nvinfo : EIATTR_KPARAM_INFO
	.align		4
.L_9:
        /*0018*/ 	.byte	0x04, 0x17
        /*001a*/ 	.short	(.L_11 - .L_10)
.L_10:
        /*001c*/ 	.word	0x00000000
        /*0020*/ 	.short	0x0001
        /*0022*/ 	.short	0x0008
        /*0024*/ 	.byte	0x00, 0xf5, 0x21, 0x00


	//----- nvinfo : EIATTR_KPARAM_INFO
	.align		4
.L_11:
        /*0028*/ 	.byte	0x04, 0x17
        /*002a*/ 	.short	(.L_13 - .L_12)
.L_12:
        /*002c*/ 	.word	0x00000000
        /*0030*/ 	.short	0x0000
        /*0032*/ 	.short	0x0000
        /*0034*/ 	.byte	0x00, 0xf5, 0x21, 0x00


	//----- nvinfo : EIATTR_SPARSE_MMA_MASK
	.align		4
.L_13:
        /*0038*/ 	.byte	0x03, 0x50
        /*003a*/ 	.short	0x0000


	//----- nvinfo : EIATTR_MAXREG_COUNT
	.align		4
        /*003c*/ 	.byte	0x03, 0x1b
        /*003e*/ 	.short	0x00ff


	//----- nvinfo : EIATTR_NUM_BARRIERS
	.align		4
        /*0040*/ 	.byte	0x02, 0x4c
        /*0042*/ 	.byte	0x01
	.zero		1


	//----- nvinfo : EIATTR_MERCURY_ISA_VERSION
	.align		4
        /*0044*/ 	.byte	0x03, 0x5f
        /*0046*/ 	.short	0x0101


	//----- nvinfo : EIATTR_VRC_CTA_INIT_COUNT
	.align		4
        /*0048*/ 	.byte	0x02, 0x4a
	.zero		1
	.zero		1


	//----- nvinfo : EIATTR_EXIT_INSTR_OFFSETS
	.align		4
        /*004c*/ 	.byte	0x04, 0x1c
        /*004e*/ 	.short	(.L_15 - .L_14)


	//   ....[0]....
.L_14:
        /*0050*/ 	.word	0x000018f0


	//----- nvinfo : EIATTR_CBANK_PARAM_SIZE
	.align		4
.L_15:
        /*0054*/ 	.byte	0x03, 0x19
        /*0056*/ 	.short	0x0018


	//----- nvinfo : EIATTR_PARAM_CBANK
	.align		4
        /*0058*/ 	.byte	0x04, 0x0a
        /*005a*/ 	.short	(.L_17 - .L_16)
	.align		4
.L_16:
        /*005c*/ 	.word	index@(.nv.constant0._Z6matmulPfS_S_)
        /*0060*/ 	.short	0x0380
        /*0062*/ 	.short	0x0018


	//----- nvinfo : EIATTR_SW_WAR
	.align		4
.L_17:
        /*0064*/ 	.byte	0x04, 0x36
        /*0066*/ 	.short	(.L_19 - .L_18)
.L_18:
        /*0068*/ 	.word	0x00000008
.L_19:


//--------------------- .nv.callgraph             --------------------------
	.section	.nv.callgraph,"",@"SHT_CUDA_CALLGRAPH"
	.align	4
	.sectionentsize	8
	.align		4
        /*0000*/ 	.word	0x00000000
	.align		4
        /*0004*/ 	.word	0xffffffff
	.align		4
        /*0008*/ 	.word	0x00000000
	.align		4
        /*000c*/ 	.word	0xfffffffe
	.align		4
        /*0010*/ 	.word	0x00000000
	.align		4
        /*0014*/ 	.word	0xfffffffd
	.align		4
        /*0018*/ 	.word	0x00000000
	.align		4
        /*001c*/ 	.word	0xfffffffc


//--------------------- .text._Z6matmulPfS_S_     --------------------------
	.section	.text._Z6matmulPfS_S_,"ax",@progbits
	.align	128
        .global         _Z6matmulPfS_S_
        .type           _Z6matmulPfS_S_,@function
        .size           _Z6matmulPfS_S_,(.L_x_3 - _Z6matmulPfS_S_)
        .other          _Z6matmulPfS_S_,@"STO_CUDA_ENTRY STV_DEFAULT"
_Z6matmulPfS_S_:
.text._Z6matmulPfS_S_:
[----:B------:R-:W0:Y:S01]  /*0000*/  LDC R1, c[0x0][0x37c] ;  /* 0x0000df00ff017b82 */ /* 0x000e220000000800 */
[----:B------:R-:W1:Y:S07]  /*0010*/  S2R R0, SR_CTAID.X ;  /* 0x0000000000007919 */ /* 0x000e6e0000002500 */
[----:B------:R-:W2:Y:S01]  /*0020*/  S2UR UR6, SR_CgaCtaId ;  /* 0x00000000000679c3 */ /* 0x000ea20000008800 */
[----:B0-----:R-:W-:Y:S01]  /*0030*/  IADD3 R1, PT, PT, R1, -0x80, RZ ;  /* 0xffffff8001017810 */ /* 0x001fe20007ffe0ff */
[----:B------:R-:W-:Y:S01]  /*0040*/  UMOV UR4, 0x400 ;  /* 0x0000040000047882 */ /* 0x000fe20000000000 */
[----:B------:R-:W1:Y:S01]  /*0050*/  S2R R5, SR_TID.X ;  /* 0x0000000000057919 */ /* 0x000e620000002100 */
[----:B------:R-:W-:Y:S01]  /*0060*/  UIADD3 UR5, UPT, UPT, UR4, 0x1000, URZ ;  /* 0x0000100004057890 */ /* 0x000fe2000fffe0ff */
[----:B------:R-:W-:-:S02]  /*0070*/  R2UR UR9, R1 ;  /* 0x00000000010972ca */ /* 0x000fc400000e0000 */
[----:B------:R-:W-:Y:S02]  /*0080*/  CS2R R40, SRZ ;  /* 0x0000000000287805 */ /* 0x000fe4000001ff00 */
[----:B------:R-:W-:Y:S01]  /*0090*/  CS2R R38, SRZ ;  /* 0x0000000000267805 */ /* 0x000fe2000001ff00 */
[----:B------:R-:W0:Y:S01]  /*00a0*/  S2UR UR7, SR_CTAID.Y ;  /* 0x00000000000779c3 */ /* 0x000e220000002600 */
[----:B------:R-:W-:Y:S02]  /*00b0*/  CS2R R36, SRZ ;  /* 0x0000000000247805 */ /* 0x000fe4000001ff00 */
[----:B------:R-:W-:Y:S02]  /*00c0*/  CS2R R34, SRZ ;  /* 0x0000000000227805 */ /* 0x000fe4000001ff00 */
[----:B------:R-:W-:Y:S02]  /*00d0*/  CS2R R32, SRZ ;  /* 0x0000000000207805 */ /* 0x000fe4000001ff00 */
[----:B------:R-:W-:-:S02]  /*00e0*/  CS2R R30, SRZ ;  /* 0x00000000001e7805 */ /* 0x000fc4000001ff00 */
[----:B------:R-:W-:Y:S02]  /*00f0*/  CS2R R28, SRZ ;  /* 0x00000000001c7805 */ /* 0x000fe4000001ff00 */
[----:B------:R-:W-:Y:S02]  /*0100*/  CS2R R26, SRZ ;  /* 0x00000000001a7805 */ /* 0x000fe4000001ff00 */
[----:B------:R-:W-:Y:S02]  /*0110*/  CS2R R24, SRZ ;  /* 0x0000000000187805 */ /* 0x000fe4000001ff00 */
[----:B------:R-:W-:Y:S02]  /*0120*/  CS2R R22, SRZ ;  /* 0x0000000000167805 */ /* 0x000fe4000001ff00 */
[----:B------:R-:W-:Y:S02]  /*0130*/  CS2R R2, SRZ ;  /* 0x0000000000027805 */ /* 0x000fe4000001ff00 */
[----:B------:R-:W-:-:S02]  /*0140*/  CS2R R12, SRZ ;  /* 0x00000000000c7805 */ /* 0x000fc4000001ff00 */
[----:B------:R-:W-:Y:S02]  /*0150*/  CS2R R14, SRZ ;  /* 0x00000000000e7805 */ /* 0x000fe4000001ff00 */
[----:B------:R-:W-:Y:S02]  /*0160*/  CS2R R16, SRZ ;  /* 0x0000000000107805 */ /* 0x000fe4000001ff00 */
[----:B------:R-:W-:Y:S02]  /*0170*/  CS2R R18, SRZ ;  /* 0x0000000000127805 */ /* 0x000fe4000001ff00 */
[----:B------:R-:W-:Y:S01]  /*0180*/  CS2R R20, SRZ ;  /* 0x0000000000147805 */ /* 0x000fe2000001ff00 */
[----:B------:R-:W3:Y:S01]  /*0190*/  LDCU.64 UR10, c[0x0][0x358] ;  /* 0x00006b00ff0a77ac */ /* 0x000ee20008000a00 */
[----:B--2---:R-:W-:Y:S02]  /*01a0*/  ULEA UR4, UR6, UR4, 0x18 ;  /* 0x0000000406047291 */ /* 0x004fe4000f8ec0ff */
[----:B------:R-:W-:-:S02]  /*01b0*/  ULEA UR6, UR6, UR5, 0x18 ;  /* 0x0000000506067291 */ /* 0x000fc4000f8ec0ff */
[----:B0-----:R-:W-:Y:S01]  /*01c0*/  USHF.L.U32 UR5, UR7, 0x5, URZ ;  /* 0x0000000507057899 */ /* 0x001fe200080006ff */
[----:B-1----:R-:W-:-:S03]  /*01d0*/  LEA R44, R0, R5, 0x5 ;  /* 0x00000005002c7211 */ /* 0x002fc600078e28ff */
[C---:B------:R-:W-:Y:S02]  /*01e0*/  LEA R42, R5.reuse, UR6, 0x2 ;  /* 0x00000006052a7c11 */ /* 0x040fe4000f8e10ff */
[----:B------:R-:W-:Y:S01]  /*01f0*/  LEA R43, R5, UR4, 0x2 ;  /* 0x00000004052b7c11 */ /* 0x000fe2000f8e10ff */
[----:B------:R-:W-:-:S06]  /*0200*/  UMOV UR4, URZ ;  /* 0x000000ff00047c82 */ /* 0x000fcc0008000000 */
.L_x_1:
[----:B------:R-:W0:Y:S01]  /*0210*/  S2R R4, SR_TID.X ;  /* 0x0000000000047919 */ /* 0x000e220000002100 */
[----:B------:R-:W-:Y:S01]  /*0220*/  MOV R5, UR4 ;  /* 0x0000000400057c02 */ /* 0x000fe20008000f00 */
[----:B------:R-:W1:Y:S01]  /*0230*/  LDCU.64 UR6, c[0x0][0x388] ;  /* 0x00007100ff0677ac */ /* 0x000e620008000a00 */
[----:B------:R-:W-:Y:S02]  /*0240*/  MOV R7, UR5 ;  /* 0x0000000500077c02 */ /* 0x000fe40008000f00 */
[----:B0-----:R-:W-:Y:S01]  /*0250*/  LEA R4, R5, R4, 0x5 ;  /* 0x0000000405047211 */ /* 0x001fe200078e28ff */
[----:B------:R-:W-:-:S04]  /*0260*/  HFMA2 R5, -RZ, RZ, 0, 0 ;  /* 0x00000000ff057431 */ /* 0x000fc800000001ff */
[----:B------:R-:W-:-:S03]  /*0270*/  IMAD.WIDE.U32 R4, R7, 0x2000, R4 ;  /* 0x0000200007047825 */ /* 0x000fc600078e0004 */
[----:B-1----:R-:W-:-:S04]  /*0280*/  LEA R6, P0, R4, UR6, 0x2 ;  /* 0x0000000604067c11 */ /* 0x002fc8000f8010ff */
[----:B------:R-:W-:Y:S01]  /*0290*/  LEA.HI.X R7, R4, UR7, R5, 0x2, P0 ;  /* 0x0000000704077c11 */ /* 0x000fe200080f1405 */
[----:B------:R-:W0:Y:S04]  /*02a0*/  LDCU.64 UR6, c[0x0][0x390] ;  /* 0x00007200ff0677ac */ /* 0x000e280008000a00 */
[----:B---3--:R-:W2:Y:S04]  /*02b0*/  LDG.E R4, desc[UR10][R6.64] ;  /* 0x0000000a06047981 */ /* 0x008ea8000c1e1900 */
[----:B------:R-:W3:Y:S04]  /*02c0*/  LDG.E R8, desc[UR10][R6.64+0x8000] ;  /* 0x0080000a06087981 */ /* 0x000ee8000c1e1900 */
[----:B------:R-:W4:Y:S04]  /*02d0*/  LDG.E R10, desc[UR10][R6.64+0x10000] ;  /* 0x0100000a060a7981 */ /* 0x000f28000c1e1900 */
[----:B------:R-:W5:Y:S04]  /*02e0*/  LDG.E R5, desc[UR10][R6.64+0x18000] ;  /* 0x0180000a06057981 */ /* 0x000f68000c1e1900 */
[----:B------:R-:W5:Y:S04]  /*02f0*/  LDG.E R9, desc[UR10][R6.64+0x20000] ;  /* 0x0200000a06097981 */ /* 0x000f68000c1e1900 */
[----:B------:R-:W5:Y:S04]  /*0300*/  LDG.E R11, desc[UR10][R6.64+0x28000] ;  /* 0x0280000a060b7981 */ /* 0x000f68000c1e1900 */
[----:B------:R-:W5:Y:S04]  /*0310*/  LDG.E R45, desc[UR10][R6.64+0x30000] ;  /* 0x0300000a062d7981 */ /* 0x000f68000c1e1900 */
[----:B--2---:R1:W-:Y:S04]  /*0320*/  STS [R43], R4 ;  /* 0x000000042b007388 */ /* 0x0043e80000000800 */
[----:B-1----:R-:W2:Y:S04]  /*0330*/  LDG.E R4, desc[UR10][R6.64+0x38000] ;  /* 0x0380000a06047981 */ /* 0x002ea8000c1e1900 */
[----:B---3--:R1:W-:Y:S04]  /*0340*/  STS [R43+0x80], R8 ;  /* 0x000080082b007388 */ /* 0x0083e80000000800 */
[----:B-1----:R-:W3:Y:S04]  /*0350*/  LDG.E R8, desc[UR10][R6.64+0x40000] ;  /* 0x0400000a06087981 */ /* 0x002ee8000c1e1900 */
[----:B--2---:R1:W-:Y:S04]  /*0360*/  STS [R43+0x380], R4 ;  /* 0x000380042b007388 */ /* 0x0043e80000000800 */
[----:B-1----:R-:W2:Y:S04]  /*0370*/  LDG.E R4, desc[UR10][R6.64+0x58000] ;  /* 0x0580000a06047981 */ /* 0x002ea8000c1e1900 */
[----:B----4-:R1:W-:Y:S04]  /*0380*/  STS [R43+0x100], R10 ;  /* 0x0001000a2b007388 */ /* 0x0103e80000000800 */
[----:B-1----:R-:W4:Y:S04]  /*0390*/  LDG.E R10, desc[UR10][R6.64+0x48000] ;  /* 0x0480000a060a7981 */ /* 0x002f28000c1e1900 */
[----:B---3--:R1:W-:Y:S04]  /*03a0*/  STS [R43+0x400], R8 ;  /* 0x000400082b007388 */ /* 0x0083e80000000800 */
[----:B-1----:R-:W3:Y:S04]  /*03b0*/  LDG.E R8, desc[UR10][R6.64+0x60000] ;  /* 0x0600000a06087981 */ /* 0x002ee8000c1e1900 */
[----:B--2---:R1:W-:Y:S04]  /*03c0*/  STS [R43+0x580], R4 ;  /* 0x000580042b007388 */ /* 0x0043e80000000800 */
[----:B-1----:R-:W2:Y:S04]  /*03d0*/  LDG.E R4, desc[UR10][R6.64+0x80000] ;  /* 0x0800000a06047981 */ /* 0x002ea8000c1e1900 */
[----:B-----5:R1:W-:Y:S04]  /*03e0*/  STS [R43+0x180], R5 ;  /* 0x000180052b007388 */ /* 0x0203e80000000800 */
[----:B-1----:R-:W5:Y:S04]  /*03f0*/  LDG.E R5, desc[UR10][R6.64+0x50000] ;  /* 0x0500000a06057981 */ /* 0x002f68000c1e1900 */
[----:B----4-:R1:W-:Y:S04]  /*0400*/  STS [R43+0x480], R10 ;  /* 0x0004800a2b007388 */ /* 0x0103e80000000800 */
[----:B-1----:R-:W4:Y:S04]  /*0410*/  LDG.E R10, desc[UR10][R6.64+0x90000] ;  /* 0x0900000a060a7981 */ /* 0x002f28000c1e1900 */
[----:B------:R1:W-:Y:S04]  /*0420*/  STS [R43+0x200], R9 ;  /* 0x000200092b007388 */ /* 0x0003e80000000800 */
[----:B------:R0:W-:Y:S04]  /*0430*/  STS [R43+0x280], R11 ;  /* 0x0002800b2b007388 */ /* 0x0001e80000000800 */
[----:B------:R0:W-:Y:S04]  /*0440*/  STS [R43+0x300], R45 ;  /* 0x0003002d2b007388 */ /* 0x0001e80000000800 */
[----:B---3--:R3:W-:Y:S04]  /*0450*/  STS [R43+0x600], R8 ;  /* 0x000600082b007388 */ /* 0x0087e80000000800 */
[----:B-1----:R-:W4:Y:S04]  /*0460*/  LDG.E R9, desc[UR10][R6.64+0x68000] ;  /* 0x0680000a06097981 */ /* 0x002f28000c1e1900 */
[----:B0-----:R-:W4:Y:S04]  /*0470*/  LDG.E R11, desc[UR10][R6.64+0x70000] ;  /* 0x0700000a060b7981 */ /* 0x001f28000c1e1900 */
[----:B------:R-:W4:Y:S04]  /*0480*/  LDG.E R45, desc[UR10][R6.64+0x78000] ;  /* 0x0780000a062d7981 */ /* 0x000f28000c1e1900 */
[----:B---3--:R-:W3:Y:S04]  /*0490*/  LDG.E R8, desc[UR10][R6.64+0x88000] ;  /* 0x0880000a06087981 */ /* 0x008ee8000c1e1900 */
[----:B--2---:R0:W-:Y:S04]  /*04a0*/  STS [R43+0x800], R4 ;  /* 0x000800042b007388 */ /* 0x0041e80000000800 */
[----:B0-----:R-:W2:Y:S04]  /*04b0*/  LDG.E R4, desc[UR10][R6.64+0xa0000] ;  /* 0x0a00000a06047981 */ /* 0x001ea8000c1e1900 */
[----:B-----5:R0:W-:Y:S04]  /*04c0*/  STS [R43+0x500], R5 ;  /* 0x000500052b007388 */ /* 0x0201e80000000800 */
[----:B0-----:R-:W5:Y:S04]  /*04d0*/  LDG.E R5, desc[UR10][R6.64+0x98000] ;  /* 0x0980000a06057981 */ /* 0x001f68000c1e1900 */
[----:B----4-:R0:W-:Y:S04]  /*04e0*/  STS [R43+0x900], R10 ;  /* 0x0009000a2b007388 */ /* 0x0101e80000000800 */
[----:B0-----:R-:W4:Y:S04]  /*04f0*/  LDG.E R10, desc[UR10][R6.64+0xd0000] ;  /* 0x0d00000a060a7981 */ /* 0x001f28000c1e1900 */
[----:B------:R0:W-:Y:S04]  /*0500*/  STS [R43+0x680], R9 ;  /* 0x000680092b007388 */ /* 0x0001e80000000800 */
[----:B------:R1:W-:Y:S04]  /*0510*/  STS [R43+0x700], R11 ;  /* 0x0007000b2b007388 */ /* 0x0003e80000000800 */
[----:B------:R-:W-:Y:S04]  /*0520*/  STS [R43+0x780], R45 ;  /* 0x0007802d2b007388 */ /* 0x000fe80000000800 */
[----:B---3--:R3:W-:Y:S04]  /*0530*/  STS [R43+0x880], R8 ;  /* 0x000880082b007388 */ /* 0x0087e80000000800 */
[----:B0-----:R-:W4:Y:S04]  /*0540*/  LDG.E R9, desc[UR10][R6.64+0xb0000] ;  /* 0x0b00000a06097981 */ /* 0x001f28000c1e1900 */
[----:B-1----:R-:W4:Y:S04]  /*0550*/  LDG.E R11, desc[UR10][R6.64+0xb8000] ;  /* 0x0b80000a060b7981 */ /* 0x002f28000c1e1900 */
[----:B---3--:R-:W3:Y:S04]  /*0560*/  LDG.E R8, desc[UR10][R6.64+0xa8000] ;  /* 0x0a80000a06087981 */ /* 0x008ee8000c1e1900 */
[----:B------:R-:W3:Y:S04]  /*0570*/  LDG.E R45, desc[UR10][R6.64+0xc0000] ;  /* 0x0c00000a062d7981 */ /* 0x000ee8000c1e1900 */
[----:B--2---:R0:W-:Y:S04]  /*0580*/  STS [R43+0xa00], R4 ;  /* 0x000a00042b007388 */ /* 0x0041e80000000800 */
[----:B0-----:R-:W2:Y:S04]  /*0590*/  LDG.E R4, desc[UR10][R6.64+0xc8000] ;  /* 0x0c80000a06047981 */ /* 0x001ea8000c1e1900 */
[----:B-----5:R0:W-:Y:S02]  /*05a0*/  STS [R43+0x980], R5 ;  /* 0x000980052b007388 */ /* 0x0201e40000000800 */
[----:B0-----:R-:W-:-:S04]  /*05b0*/  MOV R5, UR4 ;  /* 0x0000000400057c02 */ /* 0x001fc80008000f00 */
[----:B------:R-:W-:Y:S01]  /*05c0*/  LEA R5, P0, R5, R44, 0x12 ;  /* 0x0000002c05057211 */ /* 0x000fe200078090ff */
[----:B----4-:R0:W-:Y:S03]  /*05d0*/  STS [R43+0xd00], R10 ;  /* 0x000d000a2b007388 */ /* 0x0101e60000000800 */
[----:B0-----:R-:W-:Y:S01]  /*05e0*/  IADD3.X R10, PT, PT, RZ, RZ, RZ, P0, !PT ;  /* 0x000000ffff0a7210 */ /* 0x001fe200007fe4ff */
[----:B------:R0:W-:Y:S04]  /*05f0*/  STS [R43+0xb00], R9 ;  /* 0x000b00092b007388 */ /* 0x0001e80000000800 */
[----:B------:R1:W-:Y:S04]  /*0600*/  STS [R43+0xb80], R11 ;  /* 0x000b800b2b007388 */ /* 0x0003e80000000800 */
[----:B---3--:R-:W-:Y:S04]  /*0610*/  STS [R43+0xa80], R8 ;  /* 0x000a80082b007388 */ /* 0x008fe80000000800 */
[----:B------:R3:W-:Y:S04]  /*0620*/  STS [R43+0xc00], R45 ;  /* 0x000c002d2b007388 */ /* 0x0007e80000000800 */
[----:B0-----:R-:W4:Y:S04]  /*0630*/  LDG.E R9, desc[UR10][R6.64+0xd8000] ;  /* 0x0d80000a06097981 */ /* 0x001f28000c1e1900 */
[----:B-1----:R-:W5:Y:S04]  /*0640*/  LDG.E R11, desc[UR10][R6.64+0xe0000] ;  /* 0x0e00000a060b7981 */ /* 0x002f68000c1e1900 */
[----:B---3--:R-:W3:Y:S04]  /*0650*/  LDG.E R45, desc[UR10][R6.64+0xe8000] ;  /* 0x0e80000a062d7981 */ /* 0x008ee8000c1e1900 */
[----:B------:R-:W3:Y:S04]  /*0660*/  LDG.E R8, desc[UR10][R6.64+0xf0000] ;  /* 0x0f00000a06087981 */ /* 0x000ee8000c1e1900 */
[----:B--2---:R0:W-:Y:S02]  /*0670*/  STS [R43+0xc80], R4 ;  /* 0x000c80042b007388 */ /* 0x0041e40000000800 */
[----:B0-----:R-:W-:-:S04]  /*0680*/  LEA R4, P0, R5, UR6, 0x2 ;  /* 0x0000000605047c11 */ /* 0x001fc8000f8010ff */
[----:B------:R-:W-:Y:S02]  /*0690*/  LEA.HI.X R5, R5, UR7, R10, 0x2, P0 ;  /* 0x0000000705057c11 */ /* 0x000fe400080f140a */
[----:B------:R-:W2:Y:S04]  /*06a0*/  LDG.E R10, desc[UR10][R6.64+0xf8000] ;  /* 0x0f80000a060a7981 */ /* 0x000ea8000c1e1900 */
[----:B------:R-:W2:Y:S04]  /*06b0*/  LDG.E R7, desc[UR10][R4.64] ;  /* 0x0000000a04077981 */ /* 0x000ea8000c1e1900 */
[----:B------:R-:W2:Y:S04]  /*06c0*/  LDG.E R6, desc[UR10][R4.64+0x10000] ;  /* 0x0100000a04067981 */ /* 0x000ea8000c1e1900 */
[----:B----4-:R0:W-:Y:S04]  /*06d0*/  STS [R43+0xd80], R9 ;  /* 0x000d80092b007388 */ /* 0x0101e80000000800 */
[----:B-----5:R1:W-:Y:S04]  /*06e0*/  STS [R43+0xe00], R11 ;  /* 0x000e000b2b007388 */ /* 0x0203e80000000800 */
[----:B---3--:R3:W-:Y:S04]  /*06f0*/  STS [R43+0xe80], R45 ;  /* 0x000e802d2b007388 */ /* 0x0087e80000000800 */
[----:B------:R4:W-:Y:S04]  /*0700*/  STS [R43+0xf00], R8 ;  /* 0x000f00082b007388 */ /* 0x0009e80000000800 */
[----:B0-----:R-:W5:Y:S04]  /*0710*/  LDG.E R9, desc[UR10][R4.64+0x8000] ;  /* 0x0080000a04097981 */ /* 0x001f68000c1e1900 */
[----:B-1----:R-:W5:Y:S04]  /*0720*/  LDG.E R11, desc[UR10][R4.64+0x18000] ;  /* 0x0180000a040b7981 */ /* 0x002f68000c1e1900 */
[----:B---3--:R-:W3:Y:S04]  /*0730*/  LDG.E R45, desc[UR10][R4.64+0x20000] ;  /* 0x0200000a042d7981 */ /* 0x008ee8000c1e1900 */
[----:B----4-:R-:W4:Y:S04]  /*0740*/  LDG.E R8, desc[UR10][R4.64+0x30000] ;  /* 0x0300000a04087981 */ /* 0x010f28000c1e1900 */
[----:B--2---:R0:W-:Y:S04]  /*0750*/  STS [R43+0xf80], R10 ;  /* 0x000f800a2b007388 */ /* 0x0041e80000000800 */
[----:B------:R1:W-:Y:S04]  /*0760*/  STS [R42], R7 ;  /* 0x000000072a007388 */ /* 0x0003e80000000800 */
[----:B0-----:R-:W2:Y:S04]  /*0770*/  LDG.E R10, desc[UR10][R4.64+0x38000] ;  /* 0x0380000a040a7981 */ /* 0x001ea8000c1e1900 */
[----:B-1----:R-:W5:Y:S04]  /*0780*/  LDG.E R7, desc[UR10][R4.64+0x28000] ;  /* 0x0280000a04077981 */ /* 0x002f68000c1e1900 */
[----:B-----5:R0:W-:Y:S04]  /*0790*/  STS [R42+0x280], R7 ;  /* 0x000280072a007388 */ /* 0x0201e80000000800 */
[----:B0-----:R-:W5:Y:S04]  /*07a0*/  LDG.E R7, desc[UR10][R4.64+0x50000] ;  /* 0x0500000a04077981 */ /* 0x001f68000c1e1900 */
[----:B------:R0:W-:Y:S04]  /*07b0*/  STS [R42+0x80], R9 ;  /* 0x000080092a007388 */ /* 0x0001e80000000800 */
[----:B0-----:R-:W2:Y:S04]  /*07c0*/  LDG.E R9, desc[UR10][R4.64+0x40000] ;  /* 0x0400000a04097981 */ /* 0x001ea8000c1e1900 */
[----:B-----5:R0:W-:Y:S04]  /*07d0*/  STS [R42+0x500], R7 ;  /* 0x000500072a007388 */ /* 0x0201e80000000800 */
[----:B0-----:R-:W5:Y:S04]  /*07e0*/  LDG.E R7, desc[UR10][R4.64+0x70000] ;  /* 0x0700000a04077981 */ /* 0x001f68000c1e1900 */
[----:B------:R0:W-:Y:S04]  /*07f0*/  STS [R42+0x100], R6 ;  /* 0x000100062a007388 */ /* 0x0001e80000000800 */
[----:B------:R1:W-:Y:S04]  /*0800*/  STS [R42+0x180], R11 ;  /* 0x0001800b2a007388 */ /* 0x0003e80000000800 */
[----:B---3--:R3:W-:Y:S04]  /*0810*/  STS [R42+0x200], R45 ;  /* 0x0002002d2a007388 */ /* 0x0087e80000000800 */
[----:B----4-:R4:W-:Y:S04]  /*0820*/  STS [R42+0x300], R8 ;  /* 0x000300082a007388 */ /* 0x0109e80000000800 */
[----:B--2---:R-:W-:Y:S04]  /*0830*/  STS [R42+0x380], R10 ;  /* 0x0003800a2a007388 */ /* 0x004fe80000000800 */
[----:B------:R2:W-:Y:S04]  /*0840*/  STS [R42+0x400], R9 ;  /* 0x000400092a007388 */ /* 0x0005e80000000800 */
[----:B0-----:R-:W5:Y:S04]  /*0850*/  LDG.E R6, desc[UR10][R4.64+0x48000] ;  /* 0x0480000a04067981 */ /* 0x001f68000c1e1900 */
[----:B-1----:R-:W5:Y:S04]  /*0860*/  LDG.E R11, desc[UR10][R4.64+0x58000] ;  /* 0x0580000a040b7981 */ /* 0x002f68000c1e1900 */
[----:B---3--:R-:W3:Y:S04]  /*0870*/  LDG.E R45, desc[UR10][R4.64+0x60000] ;  /* 0x0600000a042d7981 */ /* 0x008ee8000c1e1900 */
[----:B----4-:R-:W4:Y:S04]  /*0880*/  LDG.E R8, desc[UR10][R4.64+0x68000] ;  /* 0x0680000a04087981 */ /* 0x010f28000c1e1900 */
[----:B--2---:R-:W2:Y:S04]  /*0890*/  LDG.E R9, desc[UR10][R4.64+0x78000] ;  /* 0x0780000a04097981 */ /* 0x004ea8000c1e1900 */
[----:B------:R-:W2:Y:S04]  /*08a0*/  LDG.E R10, desc[UR10][R4.64+0x88000] ;  /* 0x0880000a040a7981 */ /* 0x000ea8000c1e1900 */
[----:B-----5:R0:W-:Y:S04]  /*08b0*/  STS [R42+0x700], R7 ;  /* 0x000700072a007388 */ /* 0x0201e80000000800 */
[----:B0-----:R-:W5:Y:S04]  /*08c0*/  LDG.E R7, desc[UR10][R4.64+0x90000] ;  /* 0x0900000a04077981 */ /* 0x001f68000c1e1900 */
[----:B------:R0:W-:Y:S04]  /*08d0*/  STS [R42+0x480], R6 ;  /* 0x000480062a007388 */ /* 0x0001e80000000800 */
[----:B------:R1:W-:Y:S04]  /*08e0*/  STS [R42+0x580], R11 ;  /* 0x0005800b2a007388 */ /* 0x0003e80000000800 */
[----:B---3--:R3:W-:Y:S04]  /*08f0*/  STS [R42+0x600], R45 ;  /* 0x0006002d2a007388 */ /* 0x0087e80000000800 */
[----:B----4-:R4:W-:Y:S04]  /*0900*/  STS [R42+0x680], R8 ;  /* 0x000680082a007388 */ /* 0x0109e80000000800 */
[----:B--2---:R2:W-:Y:S04]  /*0910*/  STS [R42+0x780], R9 ;  /* 0x000780092a007388 */ /* 0x0045e80000000800 */
        /* <DEDUP_REMOVED lines=23> */
[----:B------:R-:W-:Y:S04]  /*0a90*/  STS [R42+0xc00], R6 ;  /* 0x000c00062a007388 */ /* 0x000fe80000000800 */
[----:B------:R-:W-:Y:S04]  /*0aa0*/  STS [R42+0xd80], R11 ;  /* 0x000d800b2a007388 */ /* 0x000fe80000000800 */
[----:B---3--:R-:W-:Y:S04]  /*0ab0*/  STS [R42+0xe00], R45 ;  /* 0x000e002d2a007388 */ /* 0x008fe80000000800 */
[----:B----4-:R-:W-:Y:S04]  /*0ac0*/  STS [R42+0xe80], R8 ;  /* 0x000e80082a007388 */ /* 0x010fe80000000800 */
[----:B--2---:R-:W-:Y:S04]  /*0ad0*/  STS [R42+0xf00], R9 ;  /* 0x000f00092a007388 */ /* 0x004fe80000000800 */
[----:B------:R-:W-:Y:S04]  /*0ae0*/  STS [R42+0xf80], R10 ;  /* 0x000f800a2a007388 */ /* 0x000fe80000000800 */
[----:B-----5:R-:W-:Y:S01]  /*0af0*/  STS [R42+0xd00], R7 ;  /* 0x000d00072a007388 */ /* 0x020fe20000000800 */
[----:B------:R-:W-:Y:S06]  /*0b00*/  BAR.SYNC.DEFER_BLOCKING 0x0 ;  /* 0x0000000000007b1d */ /* 0x000fec0000010000 */
[----:B------:R-:W-:Y:S04]  /*0b10*/  LDS R4, [R42] ;  /* 0x000000002a047984 */ /* 0x000fe80000000800 */
[----:B------:R-:W-:Y:S04]  /*0b20*/  LDS R5, [R42+0x80] ;  /* 0x000080002a057984 */ /* 0x000fe80000000800 */
[----:B------:R-:W-:Y:S04]  /*0b30*/  LDS R6, [R42+0x100] ;  /* 0x000100002a067984 */ /* 0x000fe80000000800 */
[----:B------:R-:W0:Y:S04]  /*0b40*/  LDS R7, [R42+0x180] ;  /* 0x000180002a077984 */ /* 0x000e280000000800 */
[----:B------:R-:W-:Y:S04]  /*0b50*/  LDS R8, [R42+0x400] ;  /* 0x000400002a087984 */ /* 0x000fe80000000800 */
[----:B------:R-:W-:Y:S04]  /*0b60*/  LDS R9, [R42+0x480] ;  /* 0x000480002a097984 */ /* 0x000fe80000000800 */
[----:B------:R-:W-:Y:S04]  /*0b70*/  LDS R10, [R42+0x500] ;  /* 0x000500002a0a7984 */ /* 0x000fe80000000800 */
[----:B------:R-:W-:Y:S04]  /*0b80*/  LDS R11, [R42+0x580] ;  /* 0x000580002a0b7984 */ /* 0x000fe80000000800 */
[----:B0-----:R-:W-:Y:S04]  /*0b90*/  STL.128 [R1], R4 ;  /* 0x0000000401007387 */ /* 0x001fe80000100c00 */
[----:B------:R-:W-:Y:S04]  /*0ba0*/  LDS R4, [R42+0x200] ;  /* 0x000200002a047984 */ /* 0x000fe80000000800 */
[----:B------:R-:W-:Y:S04]  /*0bb0*/  LDS R5, [R42+0x280] ;  /* 0x000280002a057984 */ /* 0x000fe80000000800 */
[----:B------:R-:W-:Y:S04]  /*0bc0*/  LDS R6, [R42+0x300] ;  /* 0x000300002a067984 */ /* 0x000fe80000000800 */
[----:B------:R-:W0:Y:S04]  /*0bd0*/  LDS R7, [R42+0x380] ;  /* 0x000380002a077984 */ /* 0x000e280000000800 */
[----:B0-----:R-:W-:Y:S04]  /*0be0*/  STL.128 [R1+0x10], R4 ;  /* 0x0000100401007387 */ /* 0x001fe80000100c00 */
        /* <DEDUP_REMOVED lines=14> */
[----:B------:R-:W-:Y:S04]  /*0cd0*/  STL.128 [R1+0x20], R8 ;  /* 0x0000200801007387 */ /* 0x000fe80000100c00 */
[----:B------:R-:W-:Y:S04]  /*0ce0*/  LDS R8, [R42+0xa00] ;  /* 0x000a00002a087984 */ /* 0x000fe80000000800 */
[----:B------:R-:W-:Y:S04]  /*0cf0*/  LDS R9, [R42+0xa80] ;  /* 0x000a80002a097984 */ /* 0x000fe80000000800 */
[----:B------:R-:W-:Y:S04]  /*0d00*/  LDS R10, [R42+0xb00] ;  /* 0x000b00002a0a7984 */ /* 0x000fe80000000800 */
[----:B------:R-:W1:Y:S04]  /*0d10*/  LDS R11, [R42+0xb80] ;  /* 0x000b80002a0b7984 */ /* 0x000e680000000800 */
[----:B0-----:R-:W-:Y:S04]  /*0d20*/  STL.128 [R1+0x60], R4 ;  /* 0x0000600401007387 */ /* 0x001fe80000100c00 */
[----:B------:R-:W-:Y:S04]  /*0d30*/  LDS R4, [R42+0xe00] ;  /* 0x000e00002a047984 */ /* 0x000fe80000000800 */
[----:B------:R-:W-:Y:S04]  /*0d40*/  LDS R5, [R42+0xe80] ;  /* 0x000e80002a057984 */ /* 0x000fe80000000800 */
[----:B------:R-:W-:Y:S04]  /*0d50*/  LDS R6, [R42+0xf00] ;  /* 0x000f00002a067984 */ /* 0x000fe80000000800 */
[----:B------:R-:W0:Y:S01]  /*0d60*/  LDS R7, [R42+0xf80] ;  /* 0x000f80002a077984 */ /* 0x000e220000000800 */
[----:B------:R-:W-:-:S03]  /*0d70*/  UIADD3 UR4, UPT, UPT, UR4, 0x1, URZ ;  /* 0x0000000104047890 */ /* 0x000fc6000fffe0ff */
[----:B-1----:R1:W-:Y:S01]  /*0d80*/  STL.128 [R1+0x50], R8 ;  /* 0x0000500801007387 */ /* 0x0023e20000100c00 */
[----:B------:R-:W-:Y:S01]  /*0d90*/  UISETP.NE.AND UP0, UPT, UR4, 0x100, UPT ;  /* 0x000001000400788c */ /* 0x000fe2000bf05270 */
[----:B------:R-:W-:Y:S01]  /*0da0*/  UMOV UR6, UR9 ;  /* 0x0000000900067c82 */ /* 0x000fe20008000000 */
[----:B-1----:R-:W-:Y:S01]  /*0db0*/  MOV R8, 0x800 ;  /* 0x0000080000087802 */ /* 0x002fe20000000f00 */
[----:B0-----:R0:W-:Y:S08]  /*0dc0*/  STL.128 [R1+0x70], R4 ;  /* 0x0000700401007387 */ /* 0x0011f00000100c00 */
.L_x_0:
[----:B0-----:R-:W2:Y:S01]  /*0dd0*/  LDL R5, [UR6] ;  /* 0x00000006ff057983 */ /* 0x001ea20008100800 */
[----:B------:R-:W0:Y:S01]  /*0de0*/  S2UR UR8, SR_CgaCtaId ;  /* 0x00000000000879c3 */ /* 0x000e220000008800 */
[----:B------:R-:W-:Y:S01]  /*0df0*/  UMOV UR7, 0x400 ;  /* 0x0000040000077882 */ /* 0x000fe20000000000 */
[----:B------:R-:W-:Y:S02]  /*0e00*/  UIADD3 UR6, UPT, UPT, UR6, 0x4, URZ ;  /* 0x0000000406067890 */ /* 0x000fe4000fffe0ff */
[----:B0-----:R-:W-:-:S09]  /*0e10*/  ULEA UR7, UR8, UR7, 0x18 ;  /* 0x0000000708077291 */ /* 0x001fd2000f8ec0ff */
[----:B------:R-:W2:Y:S04]  /*0e20*/  LDS R4, [R8+UR7+-0x800] ;  /* 0xfff8000708047984 */ /* 0x000ea80008000800 */
[----:B------:R-:W0:Y:S04]  /*0e30*/  LDS R7, [R8+UR7+-0x780] ;  /* 0xfff8800708077984 */ /* 0x000e280008000800 */
[----:B------:R-:W1:Y:S04]  /*0e40*/  LDS R6, [R8+UR7+-0x700] ;  /* 0xfff9000708067984 */ /* 0x000e680008000800 */
[----:B------:R-:W3:Y:S04]  /*0e50*/  LDS R9, [R8+UR7+-0x680] ;  /* 0xfff9800708097984 */ /* 0x000ee80008000800 */
[----:B------:R-:W4:Y:S04]  /*0e60*/  LDS R11, [R8+UR7+-0x100] ;  /* 0xffff0007080b7984 */ /* 0x000f280008000800 */
[----:B------:R-:W5:Y:S01]  /*0e70*/  LDS R10, [R8+UR7+0x780] ;  /* 0x00078007080a7984 */ /* 0x000f620008000800 */
[C---:B--2---:R-:W-:Y:S01]  /*0e80*/  FFMA R21, R5.reuse, R4, R21 ;  /* 0x0000000405157223 */ /* 0x044fe20000000015 */
[C---:B0-----:R-:W-:Y:S01]  /*0e90*/  FFMA R20, R5.reuse, R7, R20 ;  /* 0x0000000705147223 */ /* 0x041fe20000000014 */
[C---:B-1----:R-:W-:Y:S01]  /*0ea0*/  FFMA R19, R5.reuse, R6, R19 ;  /* 0x0000000605137223 */ /* 0x042fe20000000013 */
[----:B------:R-:W0:Y:S01]  /*0eb0*/  LDS R4, [R8+UR7+-0x600] ;  /* 0xfffa000708047984 */ /* 0x000e220008000800 */
[C---:B---3--:R-:W-:Y:S01]  /*0ec0*/  FFMA R18, R5.reuse, R9, R18 ;  /* 0x0000000905127223 */ /* 0x048fe20000000012 */
[C---:B----4-:R-:W-:Y:S01]  /*0ed0*/  FFMA R24, R5.reuse, R11, R24 ;  /* 0x0000000b05187223 */ /* 0x050fe20000000018 */
[C---:B-----5:R-:W-:Y:S01]  /*0ee0*/  FFMA R41, R5.reuse, R10, R41 ;  /* 0x0000000a05297223 */ /* 0x060fe20000000029 */
[----:B------:R-:W1:Y:S04]  /*0ef0*/  LDS R7, [R8+UR7+-0x580] ;  /* 0xfffa800708077984 */ /* 0x000e680008000800 */
[----:B------:R-:W2:Y:S04]  /*0f00*/  LDS R6, [R8+UR7+-0x500] ;  /* 0xfffb000708067984 */ /* 0x000ea80008000800 */
[----:B------:R-:W3:Y:S01]  /*0f10*/  LDS R9, [R8+UR7+-0x480] ;  /* 0xfffb800708097984 */ /* 0x000ee20008000800 */
[----:B0-----:R-:W-:-:S03]  /*0f20*/  FFMA R17, R5, R4, R17 ;  /* 0x0000000405117223 */ /* 0x001fc60000000011 */
[----:B------:R-:W0:Y:S01]  /*0f30*/  LDS R4, [R8+UR7+-0x400] ;  /* 0xfffc000708047984 */ /* 0x000e220008000800 */
[----:B-1----:R-:W-:-:S03]  /*0f40*/  FFMA R16, R5, R7, R16 ;  /* 0x0000000705107223 */ /* 0x002fc60000000010 */
[----:B------:R-:W1:Y:S01]  /*0f50*/  LDS R7, [R8+UR7+-0x380] ;  /* 0xfffc800708077984 */ /* 0x000e620008000800 */
[----:B--2---:R-:W-:-:S03]  /*0f60*/  FFMA R15, R5, R6, R15 ;  /* 0x00000006050f7223 */ /* 0x004fc6000000000f */
[----:B------:R-:W2:Y:S01]  /*0f70*/  LDS R6, [R8+UR7+-0x300] ;  /* 0xfffd000708067984 */ /* 0x000ea20008000800 */
[----:B---3--:R-:W-:-:S03]  /*0f80*/  FFMA R14, R5, R9, R14 ;  /* 0x00000009050e7223 */ /* 0x008fc6000000000e */
        /* <DEDUP_REMOVED lines=8> */
[----:B------:R-:W3:Y:S01]  /*1010*/  LDS R9, [R8+UR7+0x100] ;  /* 0x0001000708097984 */ /* 0x000ee20008000800 */
[----:B0-----:R-:W-:-:S03]  /*1020*/  FFMA R23, R5, R4, R23 ;  /* 0x0000000405177223 */ /* 0x001fc60000000017 */
[----:B------:R-:W0:Y:S01]  /*1030*/  LDS R4, [R8+UR7+0x80] ;  /* 0x0000800708047984 */ /* 0x000e220008000800 */
[----:B-1----:R-:W-:-:S03]  /*1040*/  FFMA R22, R5, R7, R22 ;  /* 0x0000000705167223 */ /* 0x002fc60000000016 */
[----:B------:R-:W1:Y:S01]  /*1050*/  LDS R7, [R8+UR7] ;  /* 0x0000000708077984 */ /* 0x000e620008000800 */
[----:B--2---:R-:W-:-:S03]  /*1060*/  FFMA R25, R5, R6, R25 ;  /* 0x0000000605197223 */ /* 0x004fc60000000019 */
[----:B------:R-:W2:Y:S01]  /*1070*/  LDS R6, [R8+UR7+0x180] ;  /* 0x0001800708067984 */ /* 0x000ea20008000800 */
[----:B---3--:R-:W-:-:S03]  /*1080*/  FFMA R28, R5, R9, R28 ;  /* 0x00000009051c7223 */ /* 0x008fc6000000001c */
[----:B------:R-:W3:Y:S01]  /*1090*/  LDS R9, [R8+UR7+0x300] ;  /* 0x0003000708097984 */ /* 0x000ee20008000800 */
[----:B0-----:R-:W-:-:S03]  /*10a0*/  FFMA R27, R5, R4, R27 ;  /* 0x00000004051b7223 */ /* 0x001fc6000000001b */
[----:B------:R-:W0:Y:S01]  /*10b0*/  LDS R4, [R8+UR7+0x280] ;  /* 0x0002800708047984 */ /* 0x000e220008000800 */
[----:B-1----:R-:W-:-:S03]  /*10c0*/  FFMA R26, R5, R7, R26 ;  /* 0x00000007051a7223 */ /* 0x002fc6000000001a */
[----:B------:R-:W1:Y:S01]  /*10d0*/  LDS R7, [R8+UR7+0x200] ;  /* 0x0002000708077984 */ /* 0x000e620008000800 */
        /* <DEDUP_REMOVED lines=10> */
[C---:B---3--:R-:W-:Y:S01]  /*1180*/  FFMA R36, R5.reuse, R9, R36 ;  /* 0x0000000905247223 */ /* 0x048fe20000000024 */
[C---:B0-----:R-:W-:Y:S02]  /*1190*/  FFMA R35, R5.reuse, R4, R35 ;  /* 0x0000000405237223 */ /* 0x041fe40000000023 */
[----:B------:R-:W0:Y:S01]  /*11a0*/  LDS R4, [R8+UR7+0x600] ;  /* 0x0006000708047984 */ /* 0x000e220008000800 */
[----:B-1----:R-:W-:-:S03]  /*11b0*/  FFMA R34, R5, R7, R34 ;  /* 0x0000000705227223 */ /* 0x002fc60000000022 */
[----:B------:R-:W1:Y:S01]  /*11c0*/  LDS R7, [R8+UR7+0x700] ;  /* 0x0007000708077984 */ /* 0x000e620008000800 */
[----:B--2---:R-:W-:-:S03]  /*11d0*/  FFMA R37, R5, R6, R37 ;  /* 0x0000000605257223 */ /* 0x004fc60000000025 */
[----:B------:R2:W3:Y:S02]  /*11e0*/  LDS R6, [R8+UR7+0x680] ;  /* 0x0006800708067984 */ /* 0x0004e40008000800 */
[----:B--2---:R-:W-:-:S04]  /*11f0*/  IADD3 R8, PT, PT, R8, 0x4, RZ ;  /* 0x0000000408087810 */ /* 0x004fc80007ffe0ff */
[----:B------:R-:W-:Y:S01]  /*1200*/  ISETP.NE.AND P0, PT, R8, 0x880, PT ;  /* 0x000008800800780c */ /* 0x000fe20003f05270 */
[C---:B0-----:R-:W-:Y:S01]  /*1210*/  FFMA R38, R5.reuse, R4, R38 ;  /* 0x0000000405267223 */ /* 0x041fe20000000026 */
[C---:B-1----:R-:W-:Y:S01]  /*1220*/  FFMA R40, R5.reuse, R7, R40 ;  /* 0x0000000705287223 */ /* 0x042fe20000000028 */
[----:B---3--:R-:W-:-:S10]  /*1230*/  FFMA R39, R5, R6, R39 ;  /* 0x0000000605277223 */ /* 0x008fd40000000027 */
[----:B------:R-:W-:Y:S05]  /*1240*/  @P0 BRA `(.L_x_0) ;  /* 0xfffffff800e00947 */ /* 0x000fea000383ffff */
[----:B------:R-:W-:Y:S06]  /*1250*/  BAR.SYNC.DEFER_BLOCKING 0x0 ;  /* 0x0000000000007b1d */ /* 0x000fec0000010000 */
[----:B------:R-:W-:Y:S05]  /*1260*/  BRA.U UP0, `(.L_x_1) ;  /* 0xffffffed00e87547 */ /* 0x000fea000b83ffff */
[----:B------:R-:W0:Y:S01]  /*1270*/  S2R R7, SR_TID.X ;  /* 0x0000000000077919 */ /* 0x000e220000002100 */
[----:B------:R-:W1:Y:S01]  /*1280*/  LDCU.64 UR6, c[0x0][0x380] ;  /* 0x00007000ff0677ac */ /* 0x000e620008000a00 */
[----:B------:R-:W-:Y:S02]  /*1290*/  MOV R5, UR5 ;  /* 0x0000000500057c02 */ /* 0x000fe40008000f00 */
[----:B0-----:R-:W-:Y:S01]  /*12a0*/  LEA R6, R0, R7, 0x5 ;  /* 0x0000000700067211 */ /* 0x001fe200078e28ff */
[----:B------:R-:W-:-:S04]  /*12b0*/  HFMA2 R7, -RZ, RZ, 0, 0 ;  /* 0x00000000ff077431 */ /* 0x000fc800000001ff */
[----:B------:R-:W-:-:S03]  /*12c0*/  IMAD.WIDE.U32 R6, R5, 0x2000, R6 ;  /* 0x0000200005067825 */ /* 0x000fc600078e0006 */
[----:B-1----:R-:W-:-:S04]  /*12d0*/  LEA R4, P0, R6, UR6, 0x2 ;  /* 0x0000000606047c11 */ /* 0x002fc8000f8010ff */
[----:B------:R-:W-:-:S05]  /*12e0*/  LEA.HI.X R5, R6, UR7, R7, 0x2, P0 ;  /* 0x0000000706057c11 */ /* 0x000fca00080f1407 */
[----:B------:R-:W2:Y:S04]  /*12f0*/  LDG.E R0, desc[UR10][R4.64] ;  /* 0x0000000a04007981 */ /* 0x000ea8000c1e1900 */
[----:B------:R-:W3:Y:S04]  /*1300*/  LDG.E R7, desc[UR10][R4.64+0x18000] ;  /* 0x0180000a04077981 */ /* 0x000ee8000c1e1900 */
[----:B------:R-:W4:Y:S04]  /*1310*/  LDG.E R42, desc[UR10][R4.64+0x10000] ;  /* 0x0100000a042a7981 */ /* 0x000f28000c1e1900 */
[----:B------:R-:W5:Y:S04]  /*1320*/  LDG.E R45, desc[UR10][R4.64+0x8000] ;  /* 0x0080000a042d7981 */ /* 0x000f68000c1e1900 */
[----:B------:R-:W5:Y:S04]  /*1330*/  LDG.E R11, desc[UR10][R4.64+0x28000] ;  /* 0x0280000a040b7981 */ /* 0x000f68000c1e1900 */
[----:B------:R-:W5:Y:S04]  /*1340*/  LDG.E R10, desc[UR10][R4.64+0x30000] ;  /* 0x0300000a040a7981 */ /* 0x000f68000c1e1900 */
[----:B------:R-:W5:Y:S04]  /*1350*/  LDG.E R8, desc[UR10][R4.64+0x20000] ;  /* 0x0200000a04087981 */ /* 0x000f68000c1e1900 */
[----:B------:R-:W5:Y:S04]  /*1360*/  LDG.E R43, desc[UR10][R4.64+0x38000] ;  /* 0x0380000a042b7981 */ /* 0x000f68000c1e1900 */
[----:B------:R-:W5:Y:S04]  /*1370*/  LDG.E R6, desc[UR10][R4.64+0x40000] ;  /* 0x0400000a04067981 */ /* 0x000f68000c1e1900 */
[----:B------:R-:W5:Y:S01]  /*1380*/  LDG.E R9, desc[UR10][R4.64+0x58000] ;  /* 0x0580000a04097981 */ /* 0x000f62000c1e1900 */
[----:B--2---:R-:W-:-:S03]  /*1390*/  FADD R21, R21, R0 ;  /* 0x0000000015157221 */ /* 0x004fc60000000000 */
[----:B------:R-:W2:Y:S01]  /*13a0*/  LDG.E R0, desc[UR10][R4.64+0x50000] ;  /* 0x0500000a04007981 */ /* 0x000ea2000c1e1900 */
[----:B---3--:R-:W-:-:S03]  /*13b0*/  FADD R18, R18, R7 ;  /* 0x0000000712127221 */ /* 0x008fc60000000000 */
[----:B------:R-:W3:Y:S01]  /*13c0*/  LDG.E R7, desc[UR10][R4.64+0x48000] ;  /* 0x0480000a04077981 */ /* 0x000ee2000c1e1900 */
[----:B----4-:R-:W-:-:S03]  /*13d0*/  FADD R19, R19, R42 ;  /* 0x0000002a13137221 */ /* 0x010fc60000000000 */
[----:B------:R0:W-:Y:S01]  /*13e0*/  STG.E desc[UR10][R4.64], R21 ;  /* 0x0000001504007986 */ /* 0x0001e2000c10190a */
[----:B-----5:R-:W-:Y:S01]  /*13f0*/  FADD R45, R20, R45 ;  /* 0x0000002d142d7221 */ /* 0x020fe20000000000 */
[----:B------:R-:W-:Y:S01]  /*1400*/  FADD R42, R16, R11 ;  /* 0x0000000b102a7221 */ /* 0x000fe20000000000 */
[----:B------:R-:W-:Y:S01]  /*1410*/  FADD R44, R15, R10 ;  /* 0x0000000a0f2c7221 */ /* 0x000fe20000000000 */
[----:B------:R-:W-:Y:S01]  /*1420*/  FADD R20, R17, R8 ;  /* 0x0000000811147221 */ /* 0x000fe20000000000 */
[----:B------:R-:W-:Y:S01]  /*1430*/  FADD R43, R14, R43 ;  /* 0x0000002b0e2b7221 */ /* 0x000fe20000000000 */
[----:B0-----:R-:W-:Y:S01]  /*1440*/  FADD R21, R13, R6 ;  /* 0x000000060d157221 */ /* 0x001fe20000000000 */
[----:B------:R-:W-:Y:S04]  /*1450*/  STG.E desc[UR10][R4.64+0x8000], R45 ;  /* 0x0080002d04007986 */ /* 0x000fe8000c10190a */
[----:B------:R-:W-:Y:S04]  /*1460*/  STG.E desc[UR10][R4.64+0x28000], R42 ;  /* 0x0280002a04007986 */ /* 0x000fe8000c10190a */
[----:B------:R0:W-:Y:S04]  /*1470*/  STG.E desc[UR10][R4.64+0x30000], R44 ;  /* 0x0300002c04007986 */ /* 0x0001e8000c10190a */
[----:B------:R1:W-:Y:S04]  /*1480*/  STG.E desc[UR10][R4.64+0x10000], R19 ;  /* 0x0100001304007986 */ /* 0x0003e8000c10190a */
[----:B------:R-:W-:Y:S04]  /*1490*/  STG.E desc[UR10][R4.64+0x18000], R18 ;  /* 0x0180001204007986 */ /* 0x000fe8000c10190a */
[----:B------:R4:W-:Y:S01]  /*14a0*/  STG.E desc[UR10][R4.64+0x20000], R20 ;  /* 0x0200001404007986 */ /* 0x0009e2000c10190a */
[----:B0-----:R-:W-:-:S03]  /*14b0*/  FADD R44, R2, R9 ;  /* 0x00000009022c7221 */ /* 0x001fc60000000000 */
[----:B------:R-:W-:Y:S04]  /*14c0*/  STG.E desc[UR10][R4.64+0x38000], R43 ;  /* 0x0380002b04007986 */ /* 0x000fe8000c10190a */
[----:B------:R0:W-:Y:S04]  /*14d0*/  STG.E desc[UR10][R4.64+0x40000], R21 ;  /* 0x0400001504007986 */ /* 0x0001e8000c10190a */
[----:B------:R-:W5:Y:S04]  /*14e0*/  LDG.E R11, desc[UR10][R4.64+0x60000] ;  /* 0x0600000a040b7981 */ /* 0x000f68000c1e1900 */
[----:B------:R-:W5:Y:S04]  /*14f0*/  LDG.E R8, desc[UR10][R4.64+0x68000] ;  /* 0x0680000a04087981 */ /* 0x000f68000c1e1900 */
[----:B------:R-:W5:Y:S04]  /*1500*/  LDG.E R17, desc[UR10][R4.64+0x70000] ;  /* 0x0700000a04117981 */ /* 0x000f68000c1e1900 */
[----:B------:R-:W5:Y:S04]  /*1510*/  LDG.E R10, desc[UR10][R4.64+0x78000] ;  /* 0x0780000a040a7981 */ /* 0x000f68000c1e1900 */
[----:B------:R-:W5:Y:S04]  /*1520*/  LDG.E R15, desc[UR10][R4.64+0x80000] ;  /* 0x0800000a040f7981 */ /* 0x000f68000c1e1900 */
[----:B------:R-:W5:Y:S04]  /*1530*/  LDG.E R16, desc[UR10][R4.64+0x88000] ;  /* 0x0880000a04107981 */ /* 0x000f68000c1e1900 */
[----:B------:R-:W5:Y:S04]  /*1540*/  LDG.E R13, desc[UR10][R4.64+0x90000] ;  /* 0x0900000a040d7981 */ /* 0x000f68000c1e1900 */
[----:B------:R-:W5:Y:S04]  /*1550*/  LDG.E R14, desc[UR10][R4.64+0x98000] ;  /* 0x0980000a040e7981 */ /* 0x000f68000c1e1900 */
[----:B-1----:R-:W5:Y:S04]  /*1560*/  LDG.E R19, desc[UR10][R4.64+0xa0000] ;  /* 0x0a00000a04137981 */ /* 0x002f68000c1e1900 */
[----:B------:R-:W5:Y:S04]  /*1570*/  LDG.E R6, desc[UR10][R4.64+0xa8000] ;  /* 0x0a80000a04067981 */ /* 0x000f68000c1e1900 */
[----:B------:R-:W5:Y:S04]  /*1580*/  LDG.E R9, desc[UR10][R4.64+0xb0000] ;  /* 0x0b00000a04097981 */ /* 0x000f68000c1e1900 */
[----:B------:R-:W5:Y:S04]  /*1590*/  LDG.E R2, desc[UR10][R4.64+0xc8000] ;  /* 0x0c80000a04027981 */ /* 0x000f68000c1e1900 */
[----:B----4-:R-:W4:Y:S04]  /*15a0*/  LDG.E R20, desc[UR10][R4.64+0xd8000] ;  /* 0x0d80000a04147981 */ /* 0x010f28000c1e1900 */
[----:B0-----:R-:W4:Y:S04]  /*15b0*/  LDG.E R21, desc[UR10][R4.64+0xe0000] ;  /* 0x0e00000a04157981 */ /* 0x001f28000c1e1900 */
[----:B------:R-:W4:Y:S04]  /*15c0*/  LDG.E R18, desc[UR10][R4.64+0xe8000] ;  /* 0x0e80000a04127981 */ /* 0x000f28000c1e1900 */
[----:B------:R-:W4:Y:S01]  /*15d0*/  LDG.E R43, desc[UR10][R4.64+0xf0000] ;  /* 0x0f00000a042b7981 */ /* 0x000f22000c1e1900 */
[----:B--2---:R-:W-:-:S03]  /*15e0*/  FADD R42, R3, R0 ;  /* 0x00000000032a7221 */ /* 0x004fc60000000000 */
[----:B------:R-:W2:Y:S01]  /*15f0*/  LDG.E R0, desc[UR10][R4.64+0xb8000] ;  /* 0x0b80000a04007981 */ /* 0x000ea2000c1e1900 */
[----:B---3--:R-:W-:-:S03]  /*1600*/  FADD R45, R12, R7 ;  /* 0x000000070c2d7221 */ /* 0x008fc60000000000 */
[----:B------:R-:W3:Y:S04]  /*1610*/  LDG.E R7, desc[UR10][R4.64+0xc0000] ;  /* 0x0c00000a04077981 */ /* 0x000ee8000c1e1900 */
[----:B------:R-:W3:Y:S04]  /*1620*/  LDG.E R3, desc[UR10][R4.64+0xd0000] ;  /* 0x0d00000a04037981 */ /* 0x000ee8000c1e1900 */
[----:B------:R-:W3:Y:S04]  /*1630*/  LDG.E R12, desc[UR10][R4.64+0xf8000] ;  /* 0x0f80000a040c7981 */ /* 0x000ee8000c1e1900 */
[----:B------:R-:W-:Y:S04]  /*1640*/  STG.E desc[UR10][R4.64+0x48000], R45 ;  /* 0x0480002d04007986 */ /* 0x000fe8000c10190a */
[----:B------:R-:W-:Y:S04]  /*1650*/  STG.E desc[UR10][R4.64+0x50000], R42 ;  /* 0x0500002a04007986 */ /* 0x000fe8000c10190a */
[----:B------:R-:W-:Y:S01]  /*1660*/  STG.E desc[UR10][R4.64+0x58000], R44 ;  /* 0x0580002c04007986 */ /* 0x000fe2000c10190a */
[----:B-----5:R-:W-:Y:S01]  /*1670*/  FADD R11, R22, R11 ;  /* 0x0000000b160b7221 */ /* 0x020fe20000000000 */
[----:B------:R-:W-:Y:S01]  /*1680*/  FADD R23, R23, R8 ;  /* 0x0000000817177221 */ /* 0x000fe20000000000 */
        /* <DEDUP_REMOVED lines=10> */
[----:B----4-:R-:W-:Y:S01]  /*1730*/  FADD R37, R37, R20 ;  /* 0x0000001425257221 */ /* 0x010fe20000000000 */
[----:B------:R-:W-:Y:S01]  /*1740*/  FADD R21, R38, R21 ;  /* 0x0000001526157221 */ /* 0x000fe20000000000 */
[----:B------:R-:W-:Y:S01]  /*1750*/  FADD R39, R39, R18 ;  /* 0x0000001227277221 */ /* 0x000fe20000000000 */
[----:B------:R-:W-:Y:S01]  /*1760*/  FADD R43, R40, R43 ;  /* 0x0000002b282b7221 */ /* 0x000fe20000000000 */
[----:B------:R-:W-:Y:S04]  /*1770*/  STG.E desc[UR10][R4.64+0x60000], R11 ;  /* 0x0600000b04007986 */ /* 0x000fe8000c10190a */
        /* <DEDUP_REMOVED lines=14> */
[----:B------:R-:W-:Y:S01]  /*1860*/  STG.E desc[UR10][R4.64+0xf0000], R43 ;  /* 0x0f00002b04007986 */ /* 0x000fe2000c10190a */
[----:B--2---:R-:W-:Y:S01]  /*1870*/  FADD R33, R33, R0 ;  /* 0x0000000021217221 */ /* 0x004fe20000000000 */
[----:B---3--:R-:W-:Y:S01]  /*1880*/  FADD R7, R34, R7 ;  /* 0x0000000722077221 */ /* 0x008fe20000000000 */
[----:B------:R-:W-:Y:S01]  /*1890*/  FADD R3, R36, R3 ;  /* 0x0000000324037221 */ /* 0x000fe20000000000 */
[----:B------:R-:W-:-:S02]  /*18a0*/  FADD R41, R41, R12 ;  /* 0x0000000c29297221 */ /* 0x000fc40000000000 */
[----:B------:R-:W-:Y:S04]  /*18b0*/  STG.E desc[UR10][R4.64+0xb8000], R33 ;  /* 0x0b80002104007986 */ /* 0x000fe8000c10190a */
[----:B------:R-:W-:Y:S04]  /*18c0*/  STG.E desc[UR10][R4.64+0xc0000], R7 ;  /* 0x0c00000704007986 */ /* 0x000fe8000c10190a */
[----:B------:R-:W-:Y:S04]  /*18d0*/  STG.E desc[UR10][R4.64+0xd0000], R3 ;  /* 0x0d00000304007986 */ /* 0x000fe8000c10190a */
[----:B------:R-:W-:Y:S01]  /*18e0*/  STG.E desc[UR10][R4.64+0xf8000], R41 ;  /* 0x0f80002904007986 */ /* 0x000fe2000c10190a */
[----:B------:R-:W-:Y:S05]  /*18f0*/  EXIT ;  /* 0x000000000000794d */ /* 0x000fea0003800000 */
.L_x_2:
[----:B------:R-:W-:-:S00]  /*1900*/  BRA `(.L_x_2) ;  /* 0xfffffffc00fc7947 */ /* 0x000fc0000383ffff */
[----:B------:R-:W-:-:S00]  /*1910*/  NOP ;  /* 0x0000000000007918 */ /* 0x000fc00000000000 */
        /* <DEDUP_REMOVED lines=14> */
.L_x_3:


//--------------------- .nv.shared._Z6matmulPfS_S_ --------------------------
	.section	.nv.shared._Z6matmulPfS_S_,"aw",@nobits
	.sectionflags	@""
	.align	4
.nv.shared._Z6matmulPfS_S_:
	.zero		9216


//--------------------- .nv.shared.reserved.0     --------------------------
	.section	.nv.shared.reserved.0,"aw",@nobits
	.weak		__nv_reservedSMEM_offset_0_alias
	.size		__nv_reservedSMEM_offset_0_alias, 0, 64
	.other		__nv_reservedSMEM_offset_0_alias,@"STO_CUDA_RESERVED_SHARED STV_DEFAULT"
__nv_reservedSMEM_offset_0_alias:
	.zero		0
	.zero		64


//--------------------- .nv.constant0._Z6matmulPfS_S_ --------------------------
	.section	.nv.constant0._Z6matmulPfS_S_,"a",@progbits
	.sectionflags	@""
	.align	4
.nv.constant0._Z6matmulPfS_S_:
	.zero		920


//--------------------- SYMBOLS --------------------------

	.type		.nv.reservedSmem.offset0,@object
	.size		.nv.reservedSmem.offset0,0x4
	.type		.nv.reservedSmem.cap,@object
	.size		.nv.reservedSmem.cap,0x4
